//
// Generated by NVIDIA NVVM Compiler
//
// Compiler Build ID: CL-36424714
// Cuda compilation tools, release 13.0, V13.0.88
// Based on NVVM 20.0.0
//

.version 9.0
.target sm_100
.address_size 64

	// .globl	_Z9sumKernelPKiS0_Pii

.visible .entry _Z9sumKernelPKiS0_Pii(
	.param .u64 .ptr .align 1 _Z9sumKernelPKiS0_Pii_param_0,
	.param .u64 .ptr .align 1 _Z9sumKernelPKiS0_Pii_param_1,
	.param .u64 .ptr .align 1 _Z9sumKernelPKiS0_Pii_param_2,
	.param .u32 _Z9sumKernelPKiS0_Pii_param_3
)
{
	.reg .pred 	%p<2>;
	.reg .b32 	%r<9>;
	.reg .b64 	%rd<11>;

	ld.param.u64 	%rd1, [_Z9sumKernelPKiS0_Pii_param_0];
	ld.param.u64 	%rd2, [_Z9sumKernelPKiS0_Pii_param_1];
	ld.param.u64 	%rd3, [_Z9sumKernelPKiS0_Pii_param_2];
	ld.param.u32 	%r2, [_Z9sumKernelPKiS0_Pii_param_3];
	mov.u32 	%r3, %tid.x;
	mov.u32 	%r4, %ctaid.x;
	mov.u32 	%r5, %ntid.x;
	mad.lo.s32 	%r1, %r4, %r5, %r3;
	setp.ge.s32 	%p1, %r1, %r2;
	@%p1 bra 	$L__BB0_2;
	cvta.to.global.u64 	%rd4, %rd1;
	cvta.to.global.u64 	%rd5, %rd2;
	cvta.to.global.u64 	%rd6, %rd3;
	mul.wide.s32 	%rd7, %r1, 4;
	add.s64 	%rd8, %rd4, %rd7;
	ld.global.u32 	%r6, [%rd8];
	add.s64 	%rd9, %rd5, %rd7;
	ld.global.u32 	%r7, [%rd9];
	add.s32 	%r8, %r7, %r6;
	add.s64 	%rd10, %rd6, %rd7;
	st.global.u32 	[%rd10], %r8;
$L__BB0_2:
	ret;

}


// ===== COMPILED SASS (sm_100) =====

	.target	sm_100

	.elftype	@"ET_EXEC"


//--------------------- .note.nv.tkinfo           --------------------------
	.section	.note.nv.tkinfo,"",@"SHT_NOTE"
	.sectionflags	@"SHF_NOTE_NV_TKINFO"
	.tkinfo
        /*0018*/ 	.word	0x00000002
        /*0030*/ 	.string	""
        /*0030*/ 	.string	"ptxas"
        /*0030*/ 	.string	"Cuda compilation tools, release 13.0, V13.0.88"
        /*0030*/ 	.string	"Build cuda_13.0.r13.0/compiler.36424714_0"
        /*0030*/ 	.string	"-arch sm_100 -m 64 "



//--------------------- .note.nv.cuinfo           --------------------------
	.section	.note.nv.cuinfo,"",@"SHT_NOTE"
	.sectionflags	@"SHF_NOTE_NV_CUINFO"
        /*0018*/ 	.short	0x0002
        /*001a*/ 	.short	0x0064
        /*001c*/ 	.short	0x0082
	.zero		2


//--------------------- .nv.info                  --------------------------
	.section	.nv.info,"",@"SHT_CUDA_INFO"
	.align	4


	//----- nvinfo : EIATTR_REGCOUNT
	.align		4
        /*0000*/ 	.byte	0x04, 0x2f
        /*0002*/ 	.short	(.L_1 - .L_0)
	.align		4
.L_0:
        /*0004*/ 	.word	index@(_Z9sumKernelPKiS0_Pii)
        /*0008*/ 	.word	0x0000000c


	//----- nvinfo : EIATTR_FRAME_SIZE
	.align		4
.L_1:
        /*000c*/ 	.byte	0x04, 0x11
        /*000e*/ 	.short	(.L_3 - .L_2)
	.align		4
.L_2:
        /*0010*/ 	.word	index@(_Z9sumKernelPKiS0_Pii)
        /*0014*/ 	.word	0x00000000


	//----- nvinfo : EIATTR_MIN_STACK_SIZE
	.align		4
.L_3:
        /*0018*/ 	.byte	0x04, 0x12
        /*001a*/ 	.short	(.L_5 - .L_4)
	.align		4
.L_4:
        /*001c*/ 	.word	index@(_Z9sumKernelPKiS0_Pii)
        /*0020*/ 	.word	0x00000000
.L_5:


//--------------------- .nv.compat                --------------------------
	.section	.nv.compat,"",@"SHT_CUDA_COMPAT_INFO"
	.align	4
        /*0000*/ 	.byte	0x02, 0x09, 0x00, 0x00, 0x02, 0x02, 0x01, 0x00, 0x02, 0x05, 0x05, 0x00, 0x03, 0x07, 0x01, 0x01
        /*0010*/ 	.byte	0x02, 0x03, 0x00, 0x00, 0x02, 0x06, 0x01, 0x00, 0x04, 0x0b, 0x08, 0x00, 0x09, 0x00, 0x00, 0x00
        /*0020*/ 	.byte	0x00, 0x00, 0x00, 0x00


//--------------------- .nv.info._Z9sumKernelPKiS0_Pii --------------------------
	.section	.nv.info._Z9sumKernelPKiS0_Pii,"",@"SHT_CUDA_INFO"
	.sectionflags	@""
	.align	4


	//----- nvinfo : EIATTR_CUDA_API_VERSION
	.align		4
        /*0000*/ 	.byte	0x04, 0x37
        /*0002*/ 	.short	(.L_7 - .L_6)
.L_6:
        /*0004*/ 	.word	0x00000082


	//----- nvinfo : EIATTR_KPARAM_INFO
	.align		4
.L_7:
        /*0008*/ 	.byte	0x04, 0x17
        /*000a*/ 	.short	(.L_9 - .L_8)
.L_8:
        /*000c*/ 	.word	0x00000000
        /*0010*/ 	.short	0x0003
        /*0012*/ 	.short	0x0018
        /*0014*/ 	.byte	0x00, 0xf0, 0x11, 0x00


	//----- nvinfo : EIATTR_KPARAM_INFO
	.align		4
.L_9:
        /*0018*/ 	.byte	0x04, 0x17
        /*001a*/ 	.short	(.L_11 - .L_10)
.L_10:
        /*001c*/ 	.word	0x00000000
        /*0020*/ 	.short	0x0002
        /*0022*/ 	.short	0x0010
        /*0024*/ 	.byte	0x00, 0xf5, 0x21, 0x00


	//----- nvinfo : EIATTR_KPARAM_INFO
	.align		4
.L_11:
        /*0028*/ 	.byte	0x04, 0x17
        /*002a*/ 	.short	(.L_13 - .L_12)
.L_12:
        /*002c*/ 	.word	0x00000000
        /*0030*/ 	.short	0x0001
        /*0032*/ 	.short	0x0008
        /*0034*/ 	.byte	0x00, 0xf5, 0x21, 0x00


	//----- nvinfo : EIATTR_KPARAM_INFO
	.align		4
.L_13:
        /*0038*/ 	.byte	0x04, 0x17
        /*003a*/ 	.short	(.L_15 - .L_14)
.L_14:
        /*003c*/ 	.word	0x00000000
        /*0040*/ 	.short	0x0000
        /*0042*/ 	.short	0x0000
        /*0044*/ 	.byte	0x00, 0xf5, 0x21, 0x00


	//----- nvinfo : EIATTR_SPARSE_MMA_MASK
	.align		4
.L_15:
        /*0048*/ 	.byte	0x03, 0x50
        /*004a*/ 	.short	0x0000


	//----- nvinfo : EIATTR_MAXREG_COUNT
	.align		4
        /*004c*/ 	.byte	0x03, 0x1b
        /*004e*/ 	.short	0x00ff


	//----- nvinfo : EIATTR_MERCURY_ISA_VERSION
	.align		4
        /*0050*/ 	.byte	0x03, 0x5f
        /*0052*/ 	.short	0x0101


	//----- nvinfo : EIATTR_VRC_CTA_INIT_COUNT
	.align		4
        /*0054*/ 	.byte	0x02, 0x4a
	.zero		1
	.zero		1


	//----- nvinfo : EIATTR_EXIT_INSTR_OFFSETS
	.align		4
        /*0058*/ 	.byte	0x04, 0x1c
        /*005a*/ 	.short	(.L_17 - .L_16)


	//   ....[0]....
.L_16:
        /*005c*/ 	.word	0x00000070


	//   ....[1]....
        /*0060*/ 	.word	0x00000130


	//----- nvinfo : EIATTR_CBANK_PARAM_SIZE
	.align		4
.L_17:
        /*0064*/ 	.byte	0x03, 0x19
        /*0066*/ 	.short	0x001c


	//----- nvinfo : EIATTR_PARAM_CBANK
	.align		4
        /*0068*/ 	.byte	0x04, 0x0a
        /*006a*/ 	.short	(.L_19 - .L_18)
	.align		4
.L_18:
        /*006c*/ 	.word	index@(.nv.constant0._Z9sumKernelPKiS0_Pii)
        /*0070*/ 	.short	0x0380
        /*0072*/ 	.short	0x001c


	//----- nvinfo : EIATTR_SW_WAR
	.align		4
.L_19:
        /*0074*/ 	.byte	0x04, 0x36
        /*0076*/ 	.short	(.L_21 - .L_20)
.L_20:
        /*0078*/ 	.word	0x00000008
.L_21:


//--------------------- .nv.callgraph             --------------------------
	.section	.nv.callgraph,"",@"SHT_CUDA_CALLGRAPH"
	.align	4
	.sectionentsize	8
	.align		4
        /*0000*/ 	.word	0x00000000
	.align		4
        /*0004*/ 	.word	0xffffffff
	.align		4
        /*0008*/ 	.word	0x00000000
	.align		4
        /*000c*/ 	.word	0xfffffffe
	.align		4
        /*0010*/ 	.word	0x00000000
	.align		4
        /*0014*/ 	.word	0xfffffffd
	.align		4
        /*0018*/ 	.word	0x00000000
	.align		4
        /*001c*/ 	.word	0xfffffffc


//--------------------- .text._Z9sumKernelPKiS0_Pii --------------------------
	.section	.text._Z9sumKernelPKiS0_Pii,"ax",@progbits
	.align	128
        .global         _Z9sumKernelPKiS0_Pii
        .type           _Z9sumKernelPKiS0_Pii,@function
        .size           _Z9sumKernelPKiS0_Pii,(.L_x_1 - _Z9sumKernelPKiS0_Pii)
        .other          _Z9sumKernelPKiS0_Pii,@"STO_CUDA_ENTRY STV_DEFAULT"
_Z9sumKernelPKiS0_Pii:
.text._Z9sumKernelPKiS0_Pii:
[----:B------:R-:W-:Y:S01]  /*0000*/  LDC R1, c[0x0][0x37c] ;  /* 0x0000df00ff017b82 */ /* 0x000fe20000000800 */
[----:B------:R-:W0:Y:S07]  /*0010*/  S2R R9, SR_TID.X ;  /* 0x0000000000097919 */ /* 0x000e2e0000002100 */
[----:B------:R-:W0:Y:S01]  /*0020*/  S2UR UR4, SR_CTAID.X ;  /* 0x00000000000479c3 */ /* 0x000e220000002500 */
[----:B------:R-:W1:Y:S07]  /*0030*/  LDCU UR5, c[0x0][0x398] ;  /* 0x00007300ff0577ac */ /* 0x000e6e0008000800 */
[----:B------:R-:W0:Y:S02]  /*0040*/  LDC R0, c[0x0][0x360] ;  /* 0x0000d800ff007b82 */ /* 0x000e240000000800 */
[----:B0-----:R-:W-:-:S05]  /*0050*/  IMAD R9, R0, UR4, R9 ;  /* 0x0000000400097c24 */ /* 0x001fca000f8e0209 */
[----:B-1----:R-:W-:-:S13]  /*0060*/  ISETP.GE.AND P0, PT, R9, UR5, PT ;  /* 0x0000000509007c0c */ /* 0x002fda000bf06270 */
[----:B------:R-:W-:Y:S05]  /*0070*/  @P0 EXIT ;  /* 0x000000000000094d */ /* 0x000fea0003800000 */
[----:B------:R-:W0:Y:S01]  /*0080*/  LDC.64 R2, c[0x0][0x380] ;  /* 0x0000e000ff027b82 */ /* 0x000e220000000a00 */
[----:B------:R-:W1:Y:S07]  /*0090*/  LDCU.64 UR4, c[0x0][0x358] ;  /* 0x00006b00ff0477ac */ /* 0x000e6e0008000a00 */
[----:B------:R-:W2:Y:S08]  /*00a0*/  LDC.64 R4, c[0x0][0x388] ;  /* 0x0000e200ff047b82 */ /* 0x000eb00000000a00 */
[----:B------:R-:W3:Y:S01]  /*00b0*/  LDC.64 R6, c[0x0][0x390] ;  /* 0x0000e400ff067b82 */ /* 0x000ee20000000a00 */
[----:B0-----:R-:W-:-:S06]  /*00c0*/  IMAD.WIDE R2, R9, 0x4, R2 ;  /* 0x0000000409027825 */ /* 0x001fcc00078e0202 */
[----:B-1----:R-:W4:Y:S01]  /*00d0*/  LDG.E R2, desc[UR4][R2.64] ;  /* 0x0000000402027981 */ /* 0x002f22000c1e1900 */
[----:B--2---:R-:W-:-:S06]  /*00e0*/  IMAD.WIDE R4, R9, 0x4, R4 ;  /* 0x0000000409047825 */ /* 0x004fcc00078e0204 */
[----:B------:R-:W4:Y:S01]  /*00f0*/  LDG.E R5, desc[UR4][R4.64] ;  /* 0x0000000404057981 */ /* 0x000f22000c1e1900 */
[----:B---3--:R-:W-:Y:S01]  /*0100*/  IMAD.WIDE R6, R9, 0x4, R6 ;  /* 0x0000000409067825 */ /* 0x008fe200078e0206 */
[----:B----4-:R-:W-:-:S05]  /*0110*/  IADD3 R9, PT, PT, R2, R5, RZ ;  /* 0x0000000502097210 */ /* 0x010fca0007ffe0ff */
[----:B------:R-:W-:Y:S01]  /*0120*/  STG.E desc[UR4][R6.64], R9 ;  /* 0x0000000906007986 */ /* 0x000fe2000c101904 */
[----:B------:R-:W-:Y:S05]  /*0130*/  EXIT ;  /* 0x000000000000794d */ /* 0x000fea0003800000 */
.L_x_0:
[----:B------:R-:W-:-:S00]  /*0140*/  BRA `(.L_x_0) ;  /* 0xfffffffc00fc7947 */ /* 0x000fc0000383ffff */
[----:B------:R-:W-:-:S00]  /*0150*/  NOP ;  /* 0x0000000000007918 */ /* 0x000fc00000000000 */
        /* <DEDUP_REMOVED lines=10> */
.L_x_1:


//--------------------- .nv.shared.reserved.0     --------------------------
	.section	.nv.shared.reserved.0,"aw",@nobits
	.weak		__nv_reservedSMEM_offset_0_alias
	.size		__nv_reservedSMEM_offset_0_alias, 0, 64
	.other		__nv_reservedSMEM_offset_0_alias,@"STO_CUDA_RESERVED_SHARED STV_DEFAULT"
__nv_reservedSMEM_offset_0_alias:
	.zero		0
	.zero		64


//--------------------- .nv.constant0._Z9sumKernelPKiS0_Pii --------------------------
	.section	.nv.constant0._Z9sumKernelPKiS0_Pii,"a",@progbits
	.sectionflags	@""
	.align	4
.nv.constant0._Z9sumKernelPKiS0_Pii:
	.zero		924


//--------------------- SYMBOLS --------------------------

	.type		.nv.reservedSmem.offset0,@object
	.size		.nv.reservedSmem.offset0,0x4
